//
// Generated by NVIDIA NVVM Compiler
//
// Compiler Build ID: CL-36424714
// Cuda compilation tools, release 13.0, V13.0.88
// Based on NVVM 20.0.0
//

.version 9.0
.target sm_100
.address_size 64

	// .globl	DrawLineKernel
.const .align 4 .u32 D_SIZE;
.const .align 4 .f32 D_K;
.const .align 4 .f32 D_Q;
.const .align 4 .f32 D_XSCALE;
.const .align 4 .f32 D_YSCALE;
.const .align 4 .f32 D_XMIN;
.const .align 4 .f32 D_YMIN;

.visible .entry DrawLineKernel(
	.param .u64 .ptr .align 1 DrawLineKernel_param_0,
	.param .u32 DrawLineKernel_param_1
)
{
	.reg .pred 	%p<3>;
	.reg .b32 	%r<16>;
	.reg .b32 	%f<13>;
	.reg .b64 	%rd<5>;

	ld.param.u64 	%rd1, [DrawLineKernel_param_0];
	ld.param.u32 	%r4, [DrawLineKernel_param_1];
	mov.u32 	%r5, %ntid.x;
	mov.u32 	%r6, %ctaid.y;
	mov.u32 	%r7, %nctaid.x;
	mov.u32 	%r8, %ctaid.x;
	mov.u32 	%r9, %tid.x;
	mad.lo.s32 	%r10, %r7, %r6, %r8;
	mad.lo.s32 	%r1, %r10, %r5, %r9;
	setp.ge.s32 	%p1, %r1, %r4;
	@%p1 bra 	$L__BB0_3;
	cvt.rn.f32.s32 	%f1, %r1;
	ld.const.f32 	%f2, [D_XSCALE];
	div.rn.f32 	%f3, %f1, %f2;
	ld.const.f32 	%f4, [D_XMIN];
	add.f32 	%f5, %f3, %f4;
	ld.const.f32 	%f6, [D_K];
	ld.const.f32 	%f7, [D_Q];
	fma.rn.f32 	%f8, %f6, %f5, %f7;
	ld.const.f32 	%f9, [D_YMIN];
	sub.f32 	%f10, %f8, %f9;
	ld.const.f32 	%f11, [D_YSCALE];
	mul.f32 	%f12, %f10, %f11;
	cvt.rzi.s32.f32 	%r11, %f12;
	ld.const.u32 	%r2, [D_SIZE];
	sub.s32 	%r12, %r2, %r11;
	min.s32 	%r13, %r11, %r12;
	setp.lt.s32 	%p2, %r13, 1;
	@%p2 bra 	$L__BB0_3;
	mad.lo.s32 	%r14, %r2, %r12, %r1;
	cvta.to.global.u64 	%rd2, %rd1;
	mul.wide.s32 	%rd3, %r14, 4;
	add.s64 	%rd4, %rd2, %rd3;
	mov.b32 	%r15, -65536;
	st.global.u32 	[%rd4], %r15;
$L__BB0_3:
	ret;

}


// ===== COMPILED SASS (sm_100) =====

	.target	sm_100

	.elftype	@"ET_EXEC"


//--------------------- .note.nv.tkinfo           --------------------------
	.section	.note.nv.tkinfo,"",@"SHT_NOTE"
	.sectionflags	@"SHF_NOTE_NV_TKINFO"
	.tkinfo
        /*0018*/ 	.word	0x00000002
        /*0030*/ 	.string	""
        /*0030*/ 	.string	"ptxas"
        /*0030*/ 	.string	"Cuda compilation tools, release 13.0, V13.0.88"
        /*0030*/ 	.string	"Build cuda_13.0.r13.0/compiler.36424714_0"
        /*0030*/ 	.string	"-arch sm_100 -m 64 "



//--------------------- .note.nv.cuinfo           --------------------------
	.section	.note.nv.cuinfo,"",@"SHT_NOTE"
	.sectionflags	@"SHF_NOTE_NV_CUINFO"
        /*0018*/ 	.short	0x0002
        /*001a*/ 	.short	0x0064
        /*001c*/ 	.short	0x0082
	.zero		2


//--------------------- .nv.info                  --------------------------
	.section	.nv.info,"",@"SHT_CUDA_INFO"
	.align	4


	//----- nvinfo : EIATTR_REGCOUNT
	.align		4
        /*0000*/ 	.byte	0x04, 0x2f
        /*0002*/ 	.short	(.L_8 - .L_7)
	.align		4
.L_7:
        /*0004*/ 	.word	index@(DrawLineKernel)
        /*0008*/ 	.word	0x00000010


	//----- nvinfo : EIATTR_FRAME_SIZE
	.align		4
.L_8:
        /*000c*/ 	.byte	0x04, 0x11
        /*000e*/ 	.short	(.L_10 - .L_9)
	.align		4
.L_9:
        /*0010*/ 	.word	index@($__internal_0_$__cuda_sm3x_div_rn_noftz_f32_slowpath)
        /*0014*/ 	.word	0x00000000


	//----- nvinfo : EIATTR_FRAME_SIZE
	.align		4
.L_10:
        /*0018*/ 	.byte	0x04, 0x11
        /*001a*/ 	.short	(.L_12 - .L_11)
	.align		4
.L_11:
        /*001c*/ 	.word	index@(DrawLineKernel)
        /*0020*/ 	.word	0x00000000


	//----- nvinfo : EIATTR_MIN_STACK_SIZE
	.align		4
.L_12:
        /*0024*/ 	.byte	0x04, 0x12
        /*0026*/ 	.short	(.L_14 - .L_13)
	.align		4
.L_13:
        /*0028*/ 	.word	index@(DrawLineKernel)
        /*002c*/ 	.word	0x00000000
.L_14:


//--------------------- .nv.compat                --------------------------
	.section	.nv.compat,"",@"SHT_CUDA_COMPAT_INFO"
	.align	4
        /*0000*/ 	.byte	0x02, 0x09, 0x00, 0x00, 0x02, 0x02, 0x01, 0x00, 0x02, 0x05, 0x05, 0x00, 0x03, 0x07, 0x01, 0x01
        /*0010*/ 	.byte	0x02, 0x03, 0x00, 0x00, 0x02, 0x06, 0x01, 0x00, 0x04, 0x0b, 0x08, 0x00, 0x01, 0x00, 0x00, 0x00
        /*0020*/ 	.byte	0x00, 0x00, 0x00, 0x00


//--------------------- .nv.info.DrawLineKernel   --------------------------
	.section	.nv.info.DrawLineKernel,"",@"SHT_CUDA_INFO"
	.sectionflags	@""
	.align	4


	//----- nvinfo : EIATTR_CUDA_API_VERSION
	.align		4
        /*0000*/ 	.byte	0x04, 0x37
        /*0002*/ 	.short	(.L_16 - .L_15)
.L_15:
        /*0004*/ 	.word	0x00000082


	//----- nvinfo : EIATTR_KPARAM_INFO
	.align		4
.L_16:
        /*0008*/ 	.byte	0x04, 0x17
        /*000a*/ 	.short	(.L_18 - .L_17)
.L_17:
        /*000c*/ 	.word	0x00000000
        /*0010*/ 	.short	0x0001
        /*0012*/ 	.short	0x0008
        /*0014*/ 	.byte	0x00, 0xf0, 0x11, 0x00


	//----- nvinfo : EIATTR_KPARAM_INFO
	.align		4
.L_18:
        /*0018*/ 	.byte	0x04, 0x17
        /*001a*/ 	.short	(.L_20 - .L_19)
.L_19:
        /*001c*/ 	.word	0x00000000
        /*0020*/ 	.short	0x0000
        /*0022*/ 	.short	0x0000
        /*0024*/ 	.byte	0x00, 0xf5, 0x21, 0x00


	//----- nvinfo : EIATTR_SPARSE_MMA_MASK
	.align		4
.L_20:
        /*0028*/ 	.byte	0x03, 0x50
        /*002a*/ 	.short	0x0000


	//----- nvinfo : EIATTR_MAXREG_COUNT
	.align		4
        /*002c*/ 	.byte	0x03, 0x1b
        /*002e*/ 	.short	0x00ff


	//----- nvinfo : EIATTR_MERCURY_ISA_VERSION
	.align		4
        /*0030*/ 	.byte	0x03, 0x5f
        /*0032*/ 	.short	0x0101


	//----- nvinfo : EIATTR_VRC_CTA_INIT_COUNT
	.align		4
        /*0034*/ 	.byte	0x02, 0x4a
	.zero		1
	.zero		1


	//----- nvinfo : EIATTR_EXIT_INSTR_OFFSETS
	.align		4
        /*0038*/ 	.byte	0x04, 0x1c
        /*003a*/ 	.short	(.L_22 - .L_21)


	//   ....[0]....
.L_21:
        /*003c*/ 	.word	0x000000a0


	//   ....[1]....
        /*0040*/ 	.word	0x00000260


	//   ....[2]....
        /*0044*/ 	.word	0x000002d0


	//----- nvinfo : EIATTR_CRS_STACK_SIZE
	.align		4
.L_22:
        /*0048*/ 	.byte	0x04, 0x1e
        /*004a*/ 	.short	(.L_24 - .L_23)
.L_23:
        /*004c*/ 	.word	0x00000000


	//----- nvinfo : EIATTR_CBANK_PARAM_SIZE
	.align		4
.L_24:
        /*0050*/ 	.byte	0x03, 0x19
        /*0052*/ 	.short	0x000c


	//----- nvinfo : EIATTR_PARAM_CBANK
	.align		4
        /*0054*/ 	.byte	0x04, 0x0a
        /*0056*/ 	.short	(.L_26 - .L_25)
	.align		4
.L_25:
        /*0058*/ 	.word	index@(.nv.constant0.DrawLineKernel)
        /*005c*/ 	.short	0x0380
        /*005e*/ 	.short	0x000c


	//----- nvinfo : EIATTR_SW_WAR
	.align		4
.L_26:
        /*0060*/ 	.byte	0x04, 0x36
        /*0062*/ 	.short	(.L_28 - .L_27)
.L_27:
        /*0064*/ 	.word	0x00000008
.L_28:


//--------------------- .nv.callgraph             --------------------------
	.section	.nv.callgraph,"",@"SHT_CUDA_CALLGRAPH"
	.align	4
	.sectionentsize	8
	.align		4
        /*0000*/ 	.word	0x00000000
	.align		4
        /*0004*/ 	.word	0xffffffff
	.align		4
        /*0008*/ 	.word	0x00000000
	.align		4
        /*000c*/ 	.word	0xfffffffe
	.align		4
        /*0010*/ 	.word	0x00000000
	.align		4
        /*0014*/ 	.word	0xfffffffd
	.align		4
        /*0018*/ 	.word	0x00000000
	.align		4
        /*001c*/ 	.word	0xfffffffc


//--------------------- .nv.constant3             --------------------------
	.section	.nv.constant3,"a",@progbits
	.align	4
.nv.constant3:
	.type		D_SIZE,@object
	.size		D_SIZE,(D_K - D_SIZE)
D_SIZE:
	.zero		4
	.type		D_K,@object
	.size		D_K,(D_Q - D_K)
D_K:
	.zero		4
	.type		D_Q,@object
	.size		D_Q,(D_XSCALE - D_Q)
D_Q:
	.zero		4
	.type		D_XSCALE,@object
	.size		D_XSCALE,(D_YSCALE - D_XSCALE)
D_XSCALE:
	.zero		4
	.type		D_YSCALE,@object
	.size		D_YSCALE,(D_XMIN - D_YSCALE)
D_YSCALE:
	.zero		4
	.type		D_XMIN,@object
	.size		D_XMIN,(D_YMIN - D_XMIN)
D_XMIN:
	.zero		4
	.type		D_YMIN,@object
	.size		D_YMIN,(.L_6 - D_YMIN)
D_YMIN:
	.zero		4
.L_6:


//--------------------- .text.DrawLineKernel      --------------------------
	.section	.text.DrawLineKernel,"ax",@progbits
	.align	128
        .global         DrawLineKernel
        .type           DrawLineKernel,@function
        .size           DrawLineKernel,(.L_x_14 - DrawLineKernel)
        .other          DrawLineKernel,@"STO_CUDA_ENTRY STV_DEFAULT"
DrawLineKernel:
.text.DrawLineKernel:
[----:B------:R-:W-:Y:S01]  /*0000*/  LDC R1, c[0x0][0x37c] ;  /* 0x0000df00ff017b82 */ /* 0x000fe20000000800 */
[----:B------:R-:W0:Y:S01]  /*0010*/  S2R R3, SR_CTAID.X ;  /* 0x0000000000037919 */ /* 0x000e220000002500 */
[----:B------:R-:W1:Y:S06]  /*0020*/  LDCU UR4, c[0x0][0x360] ;  /* 0x00006c00ff0477ac */ /* 0x000e6c0008000800 */
[----:B------:R-:W0:Y:S01]  /*0030*/  S2UR UR5, SR_CTAID.Y ;  /* 0x00000000000579c3 */ /* 0x000e220000002600 */
[----:B------:R-:W1:Y:S01]  /*0040*/  S2R R5, SR_TID.X ;  /* 0x0000000000057919 */ /* 0x000e620000002100 */
[----:B------:R-:W2:Y:S06]  /*0050*/  LDCU UR6, c[0x0][0x388] ;  /* 0x00007100ff0677ac */ /* 0x000eac0008000800 */
[----:B------:R-:W0:Y:S02]  /*0060*/  LDC R2, c[0x0][0x370] ;  /* 0x0000dc00ff027b82 */ /* 0x000e240000000800 */
[----:B0-----:R-:W-:-:S04]  /*0070*/  IMAD R2, R2, UR5, R3 ;  /* 0x0000000502027c24 */ /* 0x001fc8000f8e0203 */
[----:B-1----:R-:W-:-:S05]  /*0080*/  IMAD R2, R2, UR4, R5 ;  /* 0x0000000402027c24 */ /* 0x002fca000f8e0205 */
[----:B--2---:R-:W-:-:S13]  /*0090*/  ISETP.GE.AND P0, PT, R2, UR6, PT ;  /* 0x0000000602007c0c */ /* 0x004fda000bf06270 */
[----:B------:R-:W-:Y:S05]  /*00a0*/  @P0 EXIT ;  /* 0x000000000000094d */ /* 0x000fea0003800000 */
[----:B------:R-:W0:Y:S01]  /*00b0*/  LDC R7, c[0x3][0xc] ;  /* 0x00c00300ff077b82 */ /* 0x000e220000000800 */
[----:B------:R-:W-:Y:S01]  /*00c0*/  I2FP.F32.S32 R0, R2 ;  /* 0x0000000200007245 */ /* 0x000fe20000201400 */
[----:B------:R-:W-:Y:S01]  /*00d0*/  BSSY.RECONVERGENT B0, `(.L_x_0) ;  /* 0x000000c000007945 */ /* 0x000fe20003800200 */
[----:B0-----:R-:W0:Y:S08]  /*00e0*/  MUFU.RCP R3, R7 ;  /* 0x0000000700037308 */ /* 0x001e300000001000 */
[----:B------:R-:W1:Y:S01]  /*00f0*/  FCHK P0, R0, R7 ;  /* 0x0000000700007302 */ /* 0x000e620000000000 */
[----:B0-----:R-:W-:-:S04]  /*0100*/  FFMA R4, R3, -R7, 1 ;  /* 0x3f80000003047423 */ /* 0x001fc80000000807 */
[----:B------:R-:W-:-:S04]  /*0110*/  FFMA R3, R3, R4, R3 ;  /* 0x0000000403037223 */ /* 0x000fc80000000003 */
[----:B------:R-:W-:-:S04]  /*0120*/  FFMA R4, R0, R3, RZ ;  /* 0x0000000300047223 */ /* 0x000fc800000000ff */
[----:B------:R-:W-:-:S04]  /*0130*/  FFMA R5, R4, -R7, R0 ;  /* 0x8000000704057223 */ /* 0x000fc80000000000 */
[----:B------:R-:W-:Y:S01]  /*0140*/  FFMA R3, R3, R5, R4 ;  /* 0x0000000503037223 */ /* 0x000fe20000000004 */
[----:B-1----:R-:W-:Y:S06]  /*0150*/  @!P0 BRA `(.L_x_1) ;  /* 0x00000000000c8947 */ /* 0x002fec0003800000 */
[----:B------:R-:W-:-:S07]  /*0160*/  MOV R4, 0x180 ;  /* 0x0000018000047802 */ /* 0x000fce0000000f00 */
[----:B------:R-:W-:Y:S05]  /*0170*/  CALL.REL.NOINC `($__internal_0_$__cuda_sm3x_div_rn_noftz_f32_slowpath) ;  /* 0x0000000000587944 */ /* 0x000fea0003c00000 */
[----:B------:R-:W-:-:S07]  /*0180*/  IMAD.MOV.U32 R3, RZ, RZ, R0 ;  /* 0x000000ffff037224 */ /* 0x000fce00078e0000 */
.L_x_1:
[----:B------:R-:W-:Y:S05]  /*0190*/  BSYNC.RECONVERGENT B0 ;  /* 0x0000000000007941 */ /* 0x000fea0003800200 */
.L_x_0:
[----:B------:R-:W0:Y:S01]  /*01a0*/  LDC R0, c[0x3][0x8] ;  /* 0x00c00200ff007b82 */ /* 0x000e220000000800 */
[----:B------:R-:W1:Y:S01]  /*01b0*/  LDCU.64 UR6, c[0x3][0x10] ;  /* 0x00c00200ff0677ac */ /* 0x000e620008000a00 */
[----:B------:R-:W0:Y:S01]  /*01c0*/  LDCU.64 UR8, c[0x3][URZ] ;  /* 0x00c00000ff0877ac */ /* 0x000e220008000a00 */
[----:B------:R-:W2:Y:S01]  /*01d0*/  LDCU UR4, c[0x3][0x18] ;  /* 0x00c00300ff0477ac */ /* 0x000ea20008000800 */
[----:B-1----:R-:W-:-:S04]  /*01e0*/  FADD R3, R3, UR7 ;  /* 0x0000000703037e21 */ /* 0x002fc80008000000 */
[----:B0-----:R-:W-:-:S04]  /*01f0*/  FFMA R3, R3, UR9, R0 ;  /* 0x0000000903037c23 */ /* 0x001fc80008000000 */
[----:B--2---:R-:W-:-:S04]  /*0200*/  FADD R3, R3, -UR4 ;  /* 0x8000000403037e21 */ /* 0x004fc80008000000 */
[----:B------:R-:W-:-:S06]  /*0210*/  FMUL R3, R3, UR6 ;  /* 0x0000000603037c20 */ /* 0x000fcc0008400000 */
[----:B------:R-:W0:Y:S02]  /*0220*/  F2I.TRUNC.NTZ R3, R3 ;  /* 0x0000000300037305 */ /* 0x000e24000020f100 */
[----:B0-----:R-:W-:-:S04]  /*0230*/  IADD3 R6, PT, PT, -R3, UR8, RZ ;  /* 0x0000000803067c10 */ /* 0x001fc8000fffe1ff */
[----:B------:R-:W-:-:S04]  /*0240*/  VIMNMX R0, PT, PT, R3, R6, PT ;  /* 0x0000000603007248 */ /* 0x000fc80003fe0100 */
[----:B------:R-:W-:-:S13]  /*0250*/  ISETP.GE.AND P0, PT, R0, 0x1, PT ;  /* 0x000000010000780c */ /* 0x000fda0003f06270 */
[----:B------:R-:W-:Y:S05]  /*0260*/  @!P0 EXIT ;  /* 0x000000000000894d */ /* 0x000fea0003800000 */
[----:B------:R-:W0:Y:S01]  /*0270*/  LDC.64 R4, c[0x0][0x380] ;  /* 0x0000e000ff047b82 */ /* 0x000e220000000a00 */
[----:B------:R-:W1:Y:S01]  /*0280*/  LDCU.64 UR4, c[0x0][0x358] ;  /* 0x00006b00ff0477ac */ /* 0x000e620008000a00 */
[----:B------:R-:W-:Y:S02]  /*0290*/  IMAD R3, R6, UR8, R2 ;  /* 0x0000000806037c24 */ /* 0x000fe4000f8e0202 */
[----:B------:R-:W-:Y:S02]  /*02a0*/  IMAD.MOV.U32 R7, RZ, RZ, -0x10000 ;  /* 0xffff0000ff077424 */ /* 0x000fe400078e00ff */
[----:B0-----:R-:W-:-:S05]  /*02b0*/  IMAD.WIDE R2, R3, 0x4, R4 ;  /* 0x0000000403027825 */ /* 0x001fca00078e0204 */
[----:B-1----:R-:W-:Y:S01]  /*02c0*/  STG.E desc[UR4][R2.64], R7 ;  /* 0x0000000702007986 */ /* 0x002fe2000c101904 */
[----:B------:R-:W-:Y:S05]  /*02d0*/  EXIT ;  /* 0x000000000000794d */ /* 0x000fea0003800000 */
        .weak           $__internal_0_$__cuda_sm3x_div_rn_noftz_f32_slowpath
        .type           $__internal_0_$__cuda_sm3x_div_rn_noftz_f32_slowpath,@function
        .size           $__internal_0_$__cuda_sm3x_div_rn_noftz_f32_slowpath,(.L_x_14 - $__internal_0_$__cuda_sm3x_div_rn_noftz_f32_slowpath)
$__internal_0_$__cuda_sm3x_div_rn_noftz_f32_slowpath:
[----:B------:R-:W0:Y:S01]  /*02e0*/  LDC R3, c[0x3][0xc] ;  /* 0x00c00300ff037b82 */ /* 0x000e220000000800 */
[--C-:B------:R-:W-:Y:S01]  /*02f0*/  SHF.R.U32.HI R5, RZ, 0x17, R0.reuse ;  /* 0x00000017ff057819 */ /* 0x100fe20000011600 */
[----:B------:R-:W1:Y:S01]  /*0300*/  LDCU UR4, c[0x3][0xc] ;  /* 0x00c00180ff0477ac */ /* 0x000e620008000800 */
[----:B------:R-:W-:Y:S01]  /*0310*/  BSSY.RECONVERGENT B1, `(.L_x_2) ;  /* 0x0000064000017945 */ /* 0x000fe20003800200 */
[----:B------:R-:W-:Y:S01]  /*0320*/  IMAD.MOV.U32 R7, RZ, RZ, R0 ;  /* 0x000000ffff077224 */ /* 0x000fe200078e0000 */
[----:B------:R-:W-:-:S05]  /*0330*/  LOP3.LUT R5, R5, 0xff, RZ, 0xc0, !PT ;  /* 0x000000ff05057812 */ /* 0x000fca00078ec0ff */
[----:B------:R-:W-:Y:S02]  /*0340*/  VIADD R10, R5, 0xffffffff ;  /* 0xffffffff050a7836 */ /* 0x000fe40000000000 */
[----:B-1----:R-:W-:Y:S01]  /*0350*/  IMAD.U32 R8, RZ, RZ, UR4 ;  /* 0x00000004ff087e24 */ /* 0x002fe2000f8e00ff */
[----:B0-----:R-:W-:-:S04]  /*0360*/  SHF.R.U32.HI R6, RZ, 0x17, R3 ;  /* 0x00000017ff067819 */ /* 0x001fc80000011603 */
[----:B------:R-:W-:-:S05]  /*0370*/  LOP3.LUT R6, R6, 0xff, RZ, 0xc0, !PT ;  /* 0x000000ff06067812 */ /* 0x000fca00078ec0ff */
[----:B------:R-:W-:-:S05]  /*0380*/  VIADD R11, R6, 0xffffffff ;  /* 0xffffffff060b7836 */ /* 0x000fca0000000000 */
[----:B------:R-:W-:-:S04]  /*0390*/  ISETP.GT.U32.AND P0, PT, R11, 0xfd, PT ;  /* 0x000000fd0b00780c */ /* 0x000fc80003f04070 */
[----:B------:R-:W-:-:S13]  /*03a0*/  ISETP.GT.U32.OR P0, PT, R10, 0xfd, P0 ;  /* 0x000000fd0a00780c */ /* 0x000fda0000704470 */
[----:B------:R-:W-:Y:S01]  /*03b0*/  @!P0 IMAD.MOV.U32 R9, RZ, RZ, RZ ;  /* 0x000000ffff098224 */ /* 0x000fe200078e00ff */
[----:B------:R-:W-:Y:S06]  /*03c0*/  @!P0 BRA `(.L_x_3) ;  /* 0x00000000005c8947 */ /* 0x000fec0003800000 */
[----:B------:R-:W-:Y:S02]  /*03d0*/  FSETP.GTU.FTZ.AND P1, PT, |R3|, +INF , PT ;  /* 0x7f8000000300780b */ /* 0x000fe40003f3c200 */
[----:B------:R-:W-:-:S04]  /*03e0*/  FSETP.GTU.FTZ.AND P0, PT, |R0|, +INF , PT ;  /* 0x7f8000000000780b */ /* 0x000fc80003f1c200 */
[----:B------:R-:W-:-:S13]  /*03f0*/  PLOP3.LUT P0, PT, P0, P1, PT, 0xf8, 0x8f ;  /* 0x00000000008f781c */ /* 0x000fda0000703f70 */
[----:B------:R-:W-:Y:S05]  /*0400*/  @P0 BRA `(.L_x_4) ;  /* 0x00000004004c0947 */ /* 0x000fea0003800000 */
[----:B------:R-:W-:-:S13]  /*0410*/  LOP3.LUT P0, RZ, R8, 0x7fffffff, R7, 0xc8, !PT ;  /* 0x7fffffff08ff7812 */ /* 0x000fda000780c807 */
[----:B------:R-:W-:Y:S05]  /*0420*/  @!P0 BRA `(.L_x_5) ;  /* 0x00000004003c8947 */ /* 0x000fea0003800000 */
[C---:B------:R-:W-:Y:S02]  /*0430*/  FSETP.NEU.FTZ.AND P2, PT, |R0|.reuse, +INF , PT ;  /* 0x7f8000000000780b */ /* 0x040fe40003f5d200 */
[----:B------:R-:W-:Y:S02]  /*0440*/  FSETP.NEU.FTZ.AND P1, PT, |R3|, +INF , PT ;  /* 0x7f8000000300780b */ /* 0x000fe40003f3d200 */
[----:B------:R-:W-:-:S11]  /*0450*/  FSETP.NEU.FTZ.AND P0, PT, |R0|, +INF , PT ;  /* 0x7f8000000000780b */ /* 0x000fd60003f1d200 */
[----:B------:R-:W-:Y:S05]  /*0460*/  @!P1 BRA !P2, `(.L_x_5) ;  /* 0x00000004002c9947 */ /* 0x000fea0005000000 */
[----:B------:R-:W-:-:S04]  /*0470*/  LOP3.LUT P2, RZ, R7, 0x7fffffff, RZ, 0xc0, !PT ;  /* 0x7fffffff07ff7812 */ /* 0x000fc8000784c0ff */
[----:B------:R-:W-:-:S13]  /*0480*/  PLOP3.LUT P1, PT, P1, P2, PT, 0x2f, 0xf2 ;  /* 0x0000000000f2781c */ /* 0x000fda0000f24577 */
[----:B------:R-:W-:Y:S05]  /*0490*/  @P1 BRA `(.L_x_6) ;  /* 0x0000000400181947 */ /* 0x000fea0003800000 */
[----:B------:R-:W-:-:S04]  /*04a0*/  LOP3.LUT P1, RZ, R8, 0x7fffffff, RZ, 0xc0, !PT ;  /* 0x7fffffff08ff7812 */ /* 0x000fc8000782c0ff */
[----:B------:R-:W-:-:S13]  /*04b0*/  PLOP3.LUT P0, PT, P0, P1, PT, 0x2f, 0xf2 ;  /* 0x0000000000f2781c */ /* 0x000fda0000702577 */
[----:B------:R-:W-:Y:S05]  /*04c0*/  @P0 BRA `(.L_x_7) ;  /* 0x0000000400000947 */ /* 0x000fea0003800000 */
[----:B------:R-:W-:Y:S02]  /*04d0*/  ISETP.GE.AND P0, PT, R10, RZ, PT ;  /* 0x000000ff0a00720c */ /* 0x000fe40003f06270 */
[----:B------:R-:W-:-:S11]  /*04e0*/  ISETP.GE.AND P1, PT, R11, RZ, PT ;  /* 0x000000ff0b00720c */ /* 0x000fd60003f26270 */
[----:B------:R-:W-:Y:S02]  /*04f0*/  @P0 IMAD.MOV.U32 R9, RZ, RZ, RZ ;  /* 0x000000ffff090224 */ /* 0x000fe400078e00ff */
[----:B------:R-:W-:Y:S01]  /*0500*/  @!P0 FFMA R7, R0, 1.84467440737095516160e+19, RZ ;  /* 0x5f80000000078823 */ /* 0x000fe200000000ff */
[----:B------:R-:W-:Y:S02]  /*0510*/  @!P0 IMAD.MOV.U32 R9, RZ, RZ, -0x40 ;  /* 0xffffffc0ff098424 */ /* 0x000fe400078e00ff */
[----:B------:R-:W-:Y:S02]  /*0520*/  @!P1 FFMA R8, R3, 1.84467440737095516160e+19, RZ ;  /* 0x5f80000003089823 */ /* 0x000fe400000000ff */
[----:B------:R-:W-:-:S07]  /*0530*/  @!P1 VIADD R9, R9, 0x40 ;  /* 0x0000004009099836 */ /* 0x000fce0000000000 */
.L_x_3:
[----:B------:R-:W-:Y:S01]  /*0540*/  LEA R3, R6, 0xc0800000, 0x17 ;  /* 0xc080000006037811 */ /* 0x000fe200078eb8ff */
[----:B------:R-:W-:Y:S01]  /*0550*/  VIADD R5, R5, 0xffffff81 ;  /* 0xffffff8105057836 */ /* 0x000fe20000000000 */
[----:B------:R-:W-:Y:S03]  /*0560*/  BSSY.RECONVERGENT B2, `(.L_x_8) ;  /* 0x0000035000027945 */ /* 0x000fe60003800200 */
[----:B------:R-:W-:Y:S01]  /*0570*/  IMAD.IADD R3, R8, 0x1, -R3 ;  /* 0x0000000108037824 */ /* 0x000fe200078e0a03 */
[C---:B------:R-:W-:Y:S01]  /*0580*/  IADD3 R6, PT, PT, R5.reuse, 0x7f, -R6 ;  /* 0x0000007f05067810 */ /* 0x040fe20007ffe806 */
[----:B------:R-:W-:Y:S02]  /*0590*/  IMAD R0, R5, -0x800000, R7 ;  /* 0xff80000005007824 */ /* 0x000fe400078e0207 */
[----:B------:R-:W0:Y:S01]  /*05a0*/  MUFU.RCP R8, R3 ;  /* 0x0000000300087308 */ /* 0x000e220000001000 */
[----:B------:R-:W-:Y:S01]  /*05b0*/  FADD.FTZ R11, -R3, -RZ ;  /* 0x800000ff030b7221 */ /* 0x000fe20000010100 */
[----:B------:R-:W-:-:S03]  /*05c0*/  IMAD.IADD R6, R6, 0x1, R9 ;  /* 0x0000000106067824 */ /* 0x000fc600078e0209 */
[----:B0-----:R-:W-:-:S04]  /*05d0*/  FFMA R13, R8, R11, 1 ;  /* 0x3f800000080d7423 */ /* 0x001fc8000000000b */
[----:B------:R-:W-:-:S04]  /*05e0*/  FFMA R10, R8, R13, R8 ;  /* 0x0000000d080a7223 */ /* 0x000fc80000000008 */
[----:B------:R-:W-:-:S04]  /*05f0*/  FFMA R7, R0, R10, RZ ;  /* 0x0000000a00077223 */ /* 0x000fc800000000ff */
[----:B------:R-:W-:-:S04]  /*0600*/  FFMA R8, R11, R7, R0 ;  /* 0x000000070b087223 */ /* 0x000fc80000000000 */
[----:B------:R-:W-:-:S04]  /*0610*/  FFMA R7, R10, R8, R7 ;  /* 0x000000080a077223 */ /* 0x000fc80000000007 */
[----:B------:R-:W-:-:S04]  /*0620*/  FFMA R8, R11, R7, R0 ;  /* 0x000000070b087223 */ /* 0x000fc80000000000 */
[----:B------:R-:W-:-:S05]  /*0630*/  FFMA R0, R10, R8, R7 ;  /* 0x000000080a007223 */ /* 0x000fca0000000007 */
[----:B------:R-:W-:-:S04]  /*0640*/  SHF.R.U32.HI R3, RZ, 0x17, R0 ;  /* 0x00000017ff037819 */ /* 0x000fc80000011600 */
[----:B------:R-:W-:-:S05]  /*0650*/  LOP3.LUT R3, R3, 0xff, RZ, 0xc0, !PT ;  /* 0x000000ff03037812 */ /* 0x000fca00078ec0ff */
[----:B------:R-:W-:-:S04]  /*0660*/  IMAD.IADD R9, R3, 0x1, R6 ;  /* 0x0000000103097824 */ /* 0x000fc800078e0206 */
[----:B------:R-:W-:-:S05]  /*0670*/  VIADD R3, R9, 0xffffffff ;  /* 0xffffffff09037836 */ /* 0x000fca0000000000 */
[----:B------:R-:W-:-:S13]  /*0680*/  ISETP.GE.U32.AND P0, PT, R3, 0xfe, PT ;  /* 0x000000fe0300780c */ /* 0x000fda0003f06070 */
[----:B------:R-:W-:Y:S05]  /*0690*/  @!P0 BRA `(.L_x_9) ;  /* 0x0000000000808947 */ /* 0x000fea0003800000 */
[----:B------:R-:W-:-:S13]  /*06a0*/  ISETP.GT.AND P0, PT, R9, 0xfe, PT ;  /* 0x000000fe0900780c */ /* 0x000fda0003f04270 */
[----:B------:R-:W-:Y:S05]  /*06b0*/  @P0 BRA `(.L_x_10) ;  /* 0x00000000006c0947 */ /* 0x000fea0003800000 */
[----:B------:R-:W-:-:S13]  /*06c0*/  ISETP.GE.AND P0, PT, R9, 0x1, PT ;  /* 0x000000010900780c */ /* 0x000fda0003f06270 */
[----:B------:R-:W-:Y:S05]  /*06d0*/  @P0 BRA `(.L_x_11) ;  /* 0x0000000000740947 */ /* 0x000fea0003800000 */
[----:B------:R-:W-:Y:S02]  /*06e0*/  ISETP.GE.AND P0, PT, R9, -0x18, PT ;  /* 0xffffffe80900780c */ /* 0x000fe40003f06270 */
[----:B------:R-:W-:-:S11]  /*06f0*/  LOP3.LUT R0, R0, 0x80000000, RZ, 0xc0, !PT ;  /* 0x8000000000007812 */ /* 0x000fd600078ec0ff */
[----:B------:R-:W-:Y:S05]  /*0700*/  @!P0 BRA `(.L_x_11) ;  /* 0x0000000000688947 */ /* 0x000fea0003800000 */
[CCC-:B------:R-:W-:Y:S01]  /*0710*/  FFMA.RZ R3, R10.reuse, R8.reuse, R7.reuse ;  /* 0x000000080a037223 */ /* 0x1c0fe2000000c007 */
[CCC-:B------:R-:W-:Y:S01]  /*0720*/  FFMA.RM R6, R10.reuse, R8.reuse, R7.reuse ;  /* 0x000000080a067223 */ /* 0x1c0fe20000004007 */
[C---:B------:R-:W-:Y:S02]  /*0730*/  ISETP.NE.AND P2, PT, R9.reuse, RZ, PT ;  /* 0x000000ff0900720c */ /* 0x040fe40003f45270 */
[----:B------:R-:W-:Y:S02]  /*0740*/  ISETP.NE.AND P1, PT, R9, RZ, PT ;  /* 0x000000ff0900720c */ /* 0x000fe40003f25270 */
[----:B------:R-:W-:Y:S01]  /*0750*/  LOP3.LUT R5, R3, 0x7fffff, RZ, 0xc0, !PT ;  /* 0x007fffff03057812 */ /* 0x000fe200078ec0ff */
[----:B------:R-:W-:Y:S01]  /*0760*/  FFMA.RP R3, R10, R8, R7 ;  /* 0x000000080a037223 */ /* 0x000fe20000008007 */
[----:B------:R-:W-:Y:S02]  /*0770*/  VIADD R8, R9, 0x20 ;  /* 0x0000002009087836 */ /* 0x000fe40000000000 */
[----:B------:R-:W-:Y:S01]  /*0780*/  LOP3.LUT R5, R5, 0x800000, RZ, 0xfc, !PT ;  /* 0x0080000005057812 */ /* 0x000fe200078efcff */
[----:B------:R-:W-:Y:S01]  /*0790*/  IMAD.MOV R7, RZ, RZ, -R9 ;  /* 0x000000ffff077224 */ /* 0x000fe200078e0a09 */
[----:B------:R-:W-:-:S02]  /*07a0*/  FSETP.NEU.FTZ.AND P0, PT, R3, R6, PT ;  /* 0x000000060300720b */ /* 0x000fc40003f1d000 */
[----:B------:R-:W-:Y:S02]  /*07b0*/  SHF.L.U32 R8, R5, R8, RZ ;  /* 0x0000000805087219 */ /* 0x000fe400000006ff */
[----:B------:R-:W-:Y:S02]  /*07c0*/  SEL R6, R7, RZ, P2 ;  /* 0x000000ff07067207 */ /* 0x000fe40001000000 */
[----:B------:R-:W-:Y:S02]  /*07d0*/  ISETP.NE.AND P1, PT, R8, RZ, P1 ;  /* 0x000000ff0800720c */ /* 0x000fe40000f25270 */
[----:B------:R-:W-:Y:S02]  /*07e0*/  SHF.R.U32.HI R6, RZ, R6, R5 ;  /* 0x00000006ff067219 */ /* 0x000fe40000011605 */
[----:B------:R-:W-:Y:S02]  /*07f0*/  PLOP3.LUT P0, PT, P0, P1, PT, 0xf8, 0x8f ;  /* 0x00000000008f781c */ /* 0x000fe40000703f70 */
[----:B------:R-:W-:-:S02]  /*0800*/  SHF.R.U32.HI R8, RZ, 0x1, R6 ;  /* 0x00000001ff087819 */ /* 0x000fc40000011606 */
[----:B------:R-:W-:-:S04]  /*0810*/  SEL R3, RZ, 0x1, !P0 ;  /* 0x00000001ff037807 */ /* 0x000fc80004000000 */
[----:B------:R-:W-:-:S04]  /*0820*/  LOP3.LUT R3, R3, 0x1, R8, 0xf8, !PT ;  /* 0x0000000103037812 */ /* 0x000fc800078ef808 */
[----:B------:R-:W-:-:S05]  /*0830*/  LOP3.LUT R3, R3, R6, RZ, 0xc0, !PT ;  /* 0x0000000603037212 */ /* 0x000fca00078ec0ff */
[----:B------:R-:W-:-:S05]  /*0840*/  IMAD.IADD R3, R8, 0x1, R3 ;  /* 0x0000000108037824 */ /* 0x000fca00078e0203 */
[----:B------:R-:W-:Y:S01]  /*0850*/  LOP3.LUT R0, R3, R0, RZ, 0xfc, !PT ;  /* 0x0000000003007212 */ /* 0x000fe200078efcff */
[----:B------:R-:W-:Y:S06]  /*0860*/  BRA `(.L_x_11) ;  /* 0x0000000000107947 */ /* 0x000fec0003800000 */
.L_x_10:
[----:B------:R-:W-:-:S04]  /*0870*/  LOP3.LUT R0, R0, 0x80000000, RZ, 0xc0, !PT ;  /* 0x8000000000007812 */ /* 0x000fc800078ec0ff */
[----:B------:R-:W-:Y:S01]  /*0880*/  LOP3.LUT R0, R0, 0x7f800000, RZ, 0xfc, !PT ;  /* 0x7f80000000007812 */ /* 0x000fe200078efcff */
[----:B------:R-:W-:Y:S06]  /*0890*/  BRA `(.L_x_11) ;  /* 0x0000000000047947 */ /* 0x000fec0003800000 */
.L_x_9:
[----:B------:R-:W-:-:S07]  /*08a0*/  IMAD R0, R6, 0x800000, R0 ;  /* 0x0080000006007824 */ /* 0x000fce00078e0200 */
.L_x_11:
[----:B------:R-:W-:Y:S05]  /*08b0*/  BSYNC.RECONVERGENT B2 ;  /* 0x0000000000027941 */ /* 0x000fea0003800200 */
.L_x_8:
[----:B------:R-:W-:Y:S05]  /*08c0*/  BRA `(.L_x_12) ;  /* 0x0000000000207947 */ /* 0x000fea0003800000 */
.L_x_7:
[----:B------:R-:W-:-:S04]  /*08d0*/  LOP3.LUT R0, R8, 0x80000000, R7, 0x48, !PT ;  /* 0x8000000008007812 */ /* 0x000fc800078e4807 */
[----:B------:R-:W-:Y:S01]  /*08e0*/  LOP3.LUT R0, R0, 0x7f800000, RZ, 0xfc, !PT ;  /* 0x7f80000000007812 */ /* 0x000fe200078efcff */
[----:B------:R-:W-:Y:S06]  /*08f0*/  BRA `(.L_x_12) ;  /* 0x0000000000147947 */ /* 0x000fec0003800000 */
.L_x_6:
[----:B------:R-:W-:Y:S01]  /*0900*/  LOP3.LUT R0, R8, 0x80000000, R7, 0x48, !PT ;  /* 0x8000000008007812 */ /* 0x000fe200078e4807 */
[----:B------:R-:W-:Y:S06]  /*0910*/  BRA `(.L_x_12) ;  /* 0x00000000000c7947 */ /* 0x000fec0003800000 */
.L_x_5:
[----:B------:R-:W0:Y:S01]  /*0920*/  MUFU.RSQ R0, -QNAN ;  /* 0xffc0000000007908 */ /* 0x000e220000001400 */
[----:B------:R-:W-:Y:S05]  /*0930*/  BRA `(.L_x_12) ;  /* 0x0000000000047947 */ /* 0x000fea0003800000 */
.L_x_4:
[----:B------:R-:W-:-:S07]  /*0940*/  FADD.FTZ R0, R0, R3 ;  /* 0x0000000300007221 */ /* 0x000fce0000010000 */
.L_x_12:
[----:B------:R-:W-:Y:S05]  /*0950*/  BSYNC.RECONVERGENT B1 ;  /* 0x0000000000017941 */ /* 0x000fea0003800200 */
.L_x_2:
[----:B------:R-:W-:-:S04]  /*0960*/  IMAD.MOV.U32 R5, RZ, RZ, 0x0 ;  /* 0x00000000ff057424 */ /* 0x000fc800078e00ff */
[----:B0-----:R-:W-:Y:S05]  /*0970*/  RET.REL.NODEC R4 `(DrawLineKernel) ;  /* 0xfffffff404a07950 */ /* 0x001fea0003c3ffff */
.L_x_13:
[----:B------:R-:W-:-:S00]  /*0980*/  BRA `(.L_x_13) ;  /* 0xfffffffc00fc7947 */ /* 0x000fc0000383ffff */
[----:B------:R-:W-:-:S00]  /*0990*/  NOP ;  /* 0x0000000000007918 */ /* 0x000fc00000000000 */
        /* <DEDUP_REMOVED lines=14> */
.L_x_14:


//--------------------- .nv.shared.reserved.0     --------------------------
	.section	.nv.shared.reserved.0,"aw",@nobits
	.weak		__nv_reservedSMEM_offset_0_alias
	.size		__nv_reservedSMEM_offset_0_alias, 0, 64
	.other		__nv_reservedSMEM_offset_0_alias,@"STO_CUDA_RESERVED_SHARED STV_DEFAULT"
__nv_reservedSMEM_offset_0_alias:
	.zero		0
	.zero		64


//--------------------- .nv.constant0.DrawLineKernel --------------------------
	.section	.nv.constant0.DrawLineKernel,"a",@progbits
	.sectionflags	@""
	.align	4
.nv.constant0.DrawLineKernel:
	.zero		908


//--------------------- SYMBOLS --------------------------

	.type		.nv.reservedSmem.offset0,@object
	.size		.nv.reservedSmem.offset0,0x4
